//
// Generated by NVIDIA NVVM Compiler
//
// Compiler Build ID: CL-36424714
// Cuda compilation tools, release 13.0, V13.0.88
// Based on NVVM 20.0.0
//

.version 9.0
.target sm_100
.address_size 64

	// .globl	_Z11convolutionPPiPfS0_

.visible .entry _Z11convolutionPPiPfS0_(
	.param .u64 .ptr .align 1 _Z11convolutionPPiPfS0__param_0,
	.param .u64 .ptr .align 1 _Z11convolutionPPiPfS0__param_1,
	.param .u64 .ptr .align 1 _Z11convolutionPPiPfS0__param_2
)
{
	.local .align 4 .b8 	__local_depot0[12];
	.reg .b64 	%SP;
	.reg .b64 	%SPL;
	.reg .b32 	%r<5>;
	.reg .b64 	%rd<6>;

	mov.u64 	%SPL, __local_depot0;
	cvta.local.u64 	%SP, %SPL;
	ld.param.u64 	%rd1, [_Z11convolutionPPiPfS0__param_2];
	mov.u32 	%r1, %ctaid.x;
	mov.u32 	%r2, %ntid.x;
	mov.u32 	%r3, %tid.x;
	mad.lo.s32 	%r4, %r1, %r2, %r3;
	cvta.to.global.u64 	%rd2, %rd1;
	mul.wide.s32 	%rd3, %r4, 8;
	add.s64 	%rd4, %rd2, %rd3;
	add.u64 	%rd5, %SP, 0;
	st.global.u64 	[%rd4], %rd5;
	ret;

}


// ===== COMPILED SASS (sm_100) =====

	.target	sm_100

	.elftype	@"ET_EXEC"


//--------------------- .note.nv.tkinfo           --------------------------
	.section	.note.nv.tkinfo,"",@"SHT_NOTE"
	.sectionflags	@"SHF_NOTE_NV_TKINFO"
	.tkinfo
        /*0018*/ 	.word	0x00000002
        /*0030*/ 	.string	""
        /*0030*/ 	.string	"ptxas"
        /*0030*/ 	.string	"Cuda compilation tools, release 13.0, V13.0.88"
        /*0030*/ 	.string	"Build cuda_13.0.r13.0/compiler.36424714_0"
        /*0030*/ 	.string	"-arch sm_100 -m 64 "



//--------------------- .note.nv.cuinfo           --------------------------
	.section	.note.nv.cuinfo,"",@"SHT_NOTE"
	.sectionflags	@"SHF_NOTE_NV_CUINFO"
        /*0018*/ 	.short	0x0002
        /*001a*/ 	.short	0x0064
        /*001c*/ 	.short	0x0082
	.zero		2


//--------------------- .nv.info                  --------------------------
	.section	.nv.info,"",@"SHT_CUDA_INFO"
	.align	4


	//----- nvinfo : EIATTR_REGCOUNT
	.align		4
        /*0000*/ 	.byte	0x04, 0x2f
        /*0002*/ 	.short	(.L_1 - .L_0)
	.align		4
.L_0:
        /*0004*/ 	.word	index@(_Z11convolutionPPiPfS0_)
        /*0008*/ 	.word	0x0000000a


	//----- nvinfo : EIATTR_FRAME_SIZE
	.align		4
.L_1:
        /*000c*/ 	.byte	0x04, 0x11
        /*000e*/ 	.short	(.L_3 - .L_2)
	.align		4
.L_2:
        /*0010*/ 	.word	index@(_Z11convolutionPPiPfS0_)
        /*0014*/ 	.word	0x00000010


	//----- nvinfo : EIATTR_MIN_STACK_SIZE
	.align		4
.L_3:
        /*0018*/ 	.byte	0x04, 0x12
        /*001a*/ 	.short	(.L_5 - .L_4)
	.align		4
.L_4:
        /*001c*/ 	.word	index@(_Z11convolutionPPiPfS0_)
        /*0020*/ 	.word	0x00000010
.L_5:


//--------------------- .nv.compat                --------------------------
	.section	.nv.compat,"",@"SHT_CUDA_COMPAT_INFO"
	.align	4
        /*0000*/ 	.byte	0x02, 0x09, 0x00, 0x00, 0x02, 0x02, 0x01, 0x00, 0x02, 0x05, 0x05, 0x00, 0x03, 0x07, 0x01, 0x01
        /*0010*/ 	.byte	0x02, 0x03, 0x00, 0x00, 0x02, 0x06, 0x01, 0x00, 0x04, 0x0b, 0x08, 0x00, 0x09, 0x00, 0x00, 0x00
        /*0020*/ 	.byte	0x00, 0x00, 0x00, 0x00


//--------------------- .nv.info._Z11convolutionPPiPfS0_ --------------------------
	.section	.nv.info._Z11convolutionPPiPfS0_,"",@"SHT_CUDA_INFO"
	.sectionflags	@""
	.align	4


	//----- nvinfo : EIATTR_CUDA_API_VERSION
	.align		4
        /*0000*/ 	.byte	0x04, 0x37
        /*0002*/ 	.short	(.L_7 - .L_6)
.L_6:
        /*0004*/ 	.word	0x00000082


	//----- nvinfo : EIATTR_KPARAM_INFO
	.align		4
.L_7:
        /*0008*/ 	.byte	0x04, 0x17
        /*000a*/ 	.short	(.L_9 - .L_8)
.L_8:
        /*000c*/ 	.word	0x00000000
        /*0010*/ 	.short	0x0002
        /*0012*/ 	.short	0x0010
        /*0014*/ 	.byte	0x00, 0xf5, 0x21, 0x00


	//----- nvinfo : EIATTR_KPARAM_INFO
	.align		4
.L_9:
        /*0018*/ 	.byte	0x04, 0x17
        /*001a*/ 	.short	(.L_11 - .L_10)
.L_10:
        /*001c*/ 	.word	0x00000000
        /*0020*/ 	.short	0x0001
        /*0022*/ 	.short	0x0008
        /*0024*/ 	.byte	0x00, 0xf5, 0x21, 0x00


	//----- nvinfo : EIATTR_KPARAM_INFO
	.align		4
.L_11:
        /*0028*/ 	.byte	0x04, 0x17
        /*002a*/ 	.short	(.L_13 - .L_12)
.L_12:
        /*002c*/ 	.word	0x00000000
        /*0030*/ 	.short	0x0000
        /*0032*/ 	.short	0x0000
        /*0034*/ 	.byte	0x00, 0xf5, 0x21, 0x00


	//----- nvinfo : EIATTR_SPARSE_MMA_MASK
	.align		4
.L_13:
        /*0038*/ 	.byte	0x03, 0x50
        /*003a*/ 	.short	0x0000


	//----- nvinfo : EIATTR_MAXREG_COUNT
	.align		4
        /*003c*/ 	.byte	0x03, 0x1b
        /*003e*/ 	.short	0x00ff


	//----- nvinfo : EIATTR_MERCURY_ISA_VERSION
	.align		4
        /*0040*/ 	.byte	0x03, 0x5f
        /*0042*/ 	.short	0x0101


	//----- nvinfo : EIATTR_VRC_CTA_INIT_COUNT
	.align		4
        /*0044*/ 	.byte	0x02, 0x4a
	.zero		1
	.zero		1


	//----- nvinfo : EIATTR_EXIT_INSTR_OFFSETS
	.align		4
        /*0048*/ 	.byte	0x04, 0x1c
        /*004a*/ 	.short	(.L_15 - .L_14)


	//   ....[0]....
.L_14:
        /*004c*/ 	.word	0x000000e0


	//----- nvinfo : EIATTR_CBANK_PARAM_SIZE
	.align		4
.L_15:
        /*0050*/ 	.byte	0x03, 0x19
        /*0052*/ 	.short	0x0018


	//----- nvinfo : EIATTR_PARAM_CBANK
	.align		4
        /*0054*/ 	.byte	0x04, 0x0a
        /*0056*/ 	.short	(.L_17 - .L_16)
	.align		4
.L_16:
        /*0058*/ 	.word	index@(.nv.constant0._Z11convolutionPPiPfS0_)
        /*005c*/ 	.short	0x0380
        /*005e*/ 	.short	0x0018


	//----- nvinfo : EIATTR_SW_WAR
	.align		4
.L_17:
        /*0060*/ 	.byte	0x04, 0x36
        /*0062*/ 	.short	(.L_19 - .L_18)
.L_18:
        /*0064*/ 	.word	0x00000008
.L_19:


//--------------------- .nv.callgraph             --------------------------
	.section	.nv.callgraph,"",@"SHT_CUDA_CALLGRAPH"
	.align	4
	.sectionentsize	8
	.align		4
        /*0000*/ 	.word	0x00000000
	.align		4
        /*0004*/ 	.word	0xffffffff
	.align		4
        /*0008*/ 	.word	0x00000000
	.align		4
        /*000c*/ 	.word	0xfffffffe
	.align		4
        /*0010*/ 	.word	0x00000000
	.align		4
        /*0014*/ 	.word	0xfffffffd
	.align		4
        /*0018*/ 	.word	0x00000000
	.align		4
        /*001c*/ 	.word	0xfffffffc


//--------------------- .text._Z11convolutionPPiPfS0_ --------------------------
	.section	.text._Z11convolutionPPiPfS0_,"ax",@progbits
	.align	128
        .global         _Z11convolutionPPiPfS0_
        .type           _Z11convolutionPPiPfS0_,@function
        .size           _Z11convolutionPPiPfS0_,(.L_x_1 - _Z11convolutionPPiPfS0_)
        .other          _Z11convolutionPPiPfS0_,@"STO_CUDA_ENTRY STV_DEFAULT"
_Z11convolutionPPiPfS0_:
.text._Z11convolutionPPiPfS0_:
[----:B------:R-:W0:Y:S01]  /*0000*/  LDC R1, c[0x0][0x37c] ;  /* 0x0000df00ff017b82 */ /* 0x000e220000000800 */
[----:B------:R-:W1:Y:S01]  /*0010*/  S2R R0, SR_TID.X ;  /* 0x0000000000007919 */ /* 0x000e620000002100 */
[----:B------:R-:W2:Y:S06]  /*0020*/  LDCU UR7, c[0x0][0x2fc] ;  /* 0x00005f80ff0777ac */ /* 0x000eac0008000800 */
[----:B------:R-:W1:Y:S01]  /*0030*/  S2UR UR8, SR_CTAID.X ;  /* 0x00000000000879c3 */ /* 0x000e620000002500 */
[----:B0-----:R-:W-:Y:S01]  /*0040*/  IADD3 R1, PT, PT, R1, -0x10, RZ ;  /* 0xfffffff001017810 */ /* 0x001fe20007ffe0ff */
[----:B------:R-:W0:Y:S01]  /*0050*/  LDCU UR6, c[0x0][0x2f8] ;  /* 0x00005f00ff0677ac */ /* 0x000e220008000800 */
[----:B------:R-:W3:Y:S05]  /*0060*/  LDCU.64 UR4, c[0x0][0x358] ;  /* 0x00006b00ff0477ac */ /* 0x000eea0008000a00 */
[----:B------:R-:W1:Y:S08]  /*0070*/  LDC R7, c[0x0][0x360] ;  /* 0x0000d800ff077b82 */ /* 0x000e700000000800 */
[----:B------:R-:W4:Y:S01]  /*0080*/  LDC.64 R2, c[0x0][0x390] ;  /* 0x0000e400ff027b82 */ /* 0x000f220000000a00 */
[----:B0-----:R-:W-:-:S04]  /*0090*/  IADD3 R4, P0, PT, R1, UR6, RZ ;  /* 0x0000000601047c10 */ /* 0x001fc8000ff1e0ff */
[----:B--2---:R-:W-:Y:S01]  /*00a0*/  IADD3.X R5, PT, PT, RZ, UR7, RZ, P0, !PT ;  /* 0x00000007ff057c10 */ /* 0x004fe200087fe4ff */
[----:B-1----:R-:W-:-:S04]  /*00b0*/  IMAD R7, R7, UR8, R0 ;  /* 0x0000000807077c24 */ /* 0x002fc8000f8e0200 */
[----:B----4-:R-:W-:-:S05]  /*00c0*/  IMAD.WIDE R2, R7, 0x8, R2 ;  /* 0x0000000807027825 */ /* 0x010fca00078e0202 */
[----:B---3--:R-:W-:Y:S01]  /*00d0*/  STG.E.64 desc[UR4][R2.64], R4 ;  /* 0x0000000402007986 */ /* 0x008fe2000c101b04 */
[----:B------:R-:W-:Y:S05]  /*00e0*/  EXIT ;  /* 0x000000000000794d */ /* 0x000fea0003800000 */
.L_x_0:
[----:B------:R-:W-:-:S00]  /*00f0*/  BRA `(.L_x_0) ;  /* 0xfffffffc00fc7947 */ /* 0x000fc0000383ffff */
[----:B------:R-:W-:-:S00]  /*0100*/  NOP ;  /* 0x0000000000007918 */ /* 0x000fc00000000000 */
[----:B------:R-:W-:-:S00]  /*0110*/  NOP ;  /* 0x0000000000007918 */ /* 0x000fc00000000000 */
[----:B------:R-:W-:-:S00]  /*0120*/  NOP ;  /* 0x0000000000007918 */ /* 0x000fc00000000000 */
[----:B------:R-:W-:-:S00]  /*0130*/  NOP ;  /* 0x0000000000007918 */ /* 0x000fc00000000000 */
[----:B------:R-:W-:-:S00]  /*0140*/  NOP ;  /* 0x0000000000007918 */ /* 0x000fc00000000000 */
[----:B------:R-:W-:-:S00]  /*0150*/  NOP ;  /* 0x0000000000007918 */ /* 0x000fc00000000000 */
[----:B------:R-:W-:-:S00]  /*0160*/  NOP ;  /* 0x0000000000007918 */ /* 0x000fc00000000000 */
[----:B------:R-:W-:-:S00]  /*0170*/  NOP ;  /* 0x0000000000007918 */ /* 0x000fc00000000000 */
.L_x_1:


//--------------------- .nv.shared.reserved.0     --------------------------
	.section	.nv.shared.reserved.0,"aw",@nobits
	.weak		__nv_reservedSMEM_offset_0_alias
	.size		__nv_reservedSMEM_offset_0_alias, 0, 64
	.other		__nv_reservedSMEM_offset_0_alias,@"STO_CUDA_RESERVED_SHARED STV_DEFAULT"
__nv_reservedSMEM_offset_0_alias:
	.zero		0
	.zero		64


//--------------------- .nv.constant0._Z11convolutionPPiPfS0_ --------------------------
	.section	.nv.constant0._Z11convolutionPPiPfS0_,"a",@progbits
	.sectionflags	@""
	.align	4
.nv.constant0._Z11convolutionPPiPfS0_:
	.zero		920


//--------------------- SYMBOLS --------------------------

	.type		.nv.reservedSmem.offset0,@object
	.size		.nv.reservedSmem.offset0,0x4
